//
// Generated by NVIDIA NVVM Compiler
//
// Compiler Build ID: CL-36424714
// Cuda compilation tools, release 13.0, V13.0.88
// Based on NVVM 20.0.0
//

.version 9.0
.target sm_100
.address_size 64

	// .globl	_Z6kernelPf

.visible .entry _Z6kernelPf(
	.param .u64 .ptr .align 1 _Z6kernelPf_param_0
)
{
	.reg .b32 	%r<6>;
	.reg .b32 	%f<2>;
	.reg .b64 	%rd<5>;

	ld.param.u64 	%rd1, [_Z6kernelPf_param_0];
	cvta.to.global.u64 	%rd2, %rd1;
	mov.u32 	%r1, %ctaid.x;
	mov.u32 	%r2, %ntid.x;
	mov.u32 	%r3, %tid.x;
	mad.lo.s32 	%r4, %r1, %r2, %r3;
	mad.lo.s32 	%r5, %r1, 10, %r3;
	cvt.rn.f32.u32 	%f1, %r5;
	mul.wide.s32 	%rd3, %r4, 4;
	add.s64 	%rd4, %rd2, %rd3;
	st.global.f32 	[%rd4], %f1;
	ret;

}


// ===== COMPILED SASS (sm_100) =====

	.target	sm_100

	.elftype	@"ET_EXEC"


//--------------------- .note.nv.tkinfo           --------------------------
	.section	.note.nv.tkinfo,"",@"SHT_NOTE"
	.sectionflags	@"SHF_NOTE_NV_TKINFO"
	.tkinfo
        /*0018*/ 	.word	0x00000002
        /*0030*/ 	.string	""
        /*0030*/ 	.string	"ptxas"
        /*0030*/ 	.string	"Cuda compilation tools, release 13.0, V13.0.88"
        /*0030*/ 	.string	"Build cuda_13.0.r13.0/compiler.36424714_0"
        /*0030*/ 	.string	"-arch sm_100 -m 64 "



//--------------------- .note.nv.cuinfo           --------------------------
	.section	.note.nv.cuinfo,"",@"SHT_NOTE"
	.sectionflags	@"SHF_NOTE_NV_CUINFO"
        /*0018*/ 	.short	0x0002
        /*001a*/ 	.short	0x0064
        /*001c*/ 	.short	0x0082
	.zero		2


//--------------------- .nv.info                  --------------------------
	.section	.nv.info,"",@"SHT_CUDA_INFO"
	.align	4


	//----- nvinfo : EIATTR_REGCOUNT
	.align		4
        /*0000*/ 	.byte	0x04, 0x2f
        /*0002*/ 	.short	(.L_1 - .L_0)
	.align		4
.L_0:
        /*0004*/ 	.word	index@(_Z6kernelPf)
        /*0008*/ 	.word	0x0000000a


	//----- nvinfo : EIATTR_FRAME_SIZE
	.align		4
.L_1:
        /*000c*/ 	.byte	0x04, 0x11
        /*000e*/ 	.short	(.L_3 - .L_2)
	.align		4
.L_2:
        /*0010*/ 	.word	index@(_Z6kernelPf)
        /*0014*/ 	.word	0x00000000


	//----- nvinfo : EIATTR_MIN_STACK_SIZE
	.align		4
.L_3:
        /*0018*/ 	.byte	0x04, 0x12
        /*001a*/ 	.short	(.L_5 - .L_4)
	.align		4
.L_4:
        /*001c*/ 	.word	index@(_Z6kernelPf)
        /*0020*/ 	.word	0x00000000
.L_5:


//--------------------- .nv.compat                --------------------------
	.section	.nv.compat,"",@"SHT_CUDA_COMPAT_INFO"
	.align	4
        /*0000*/ 	.byte	0x02, 0x09, 0x00, 0x00, 0x02, 0x02, 0x01, 0x00, 0x02, 0x05, 0x05, 0x00, 0x03, 0x07, 0x01, 0x01
        /*0010*/ 	.byte	0x02, 0x03, 0x00, 0x00, 0x02, 0x06, 0x01, 0x00, 0x04, 0x0b, 0x08, 0x00, 0x09, 0x00, 0x00, 0x00
        /*0020*/ 	.byte	0x00, 0x00, 0x00, 0x00


//--------------------- .nv.info._Z6kernelPf      --------------------------
	.section	.nv.info._Z6kernelPf,"",@"SHT_CUDA_INFO"
	.sectionflags	@""
	.align	4


	//----- nvinfo : EIATTR_CUDA_API_VERSION
	.align		4
        /*0000*/ 	.byte	0x04, 0x37
        /*0002*/ 	.short	(.L_7 - .L_6)
.L_6:
        /*0004*/ 	.word	0x00000082


	//----- nvinfo : EIATTR_KPARAM_INFO
	.align		4
.L_7:
        /*0008*/ 	.byte	0x04, 0x17
        /*000a*/ 	.short	(.L_9 - .L_8)
.L_8:
        /*000c*/ 	.word	0x00000000
        /*0010*/ 	.short	0x0000
        /*0012*/ 	.short	0x0000
        /*0014*/ 	.byte	0x00, 0xf5, 0x21, 0x00


	//----- nvinfo : EIATTR_SPARSE_MMA_MASK
	.align		4
.L_9:
        /*0018*/ 	.byte	0x03, 0x50
        /*001a*/ 	.short	0x0000


	//----- nvinfo : EIATTR_MAXREG_COUNT
	.align		4
        /*001c*/ 	.byte	0x03, 0x1b
        /*001e*/ 	.short	0x00ff


	//----- nvinfo : EIATTR_MERCURY_ISA_VERSION
	.align		4
        /*0020*/ 	.byte	0x03, 0x5f
        /*0022*/ 	.short	0x0101


	//----- nvinfo : EIATTR_VRC_CTA_INIT_COUNT
	.align		4
        /*0024*/ 	.byte	0x02, 0x4a
	.zero		1
	.zero		1


	//----- nvinfo : EIATTR_EXIT_INSTR_OFFSETS
	.align		4
        /*0028*/ 	.byte	0x04, 0x1c
        /*002a*/ 	.short	(.L_11 - .L_10)


	//   ....[0]....
.L_10:
        /*002c*/ 	.word	0x000000b0


	//----- nvinfo : EIATTR_CBANK_PARAM_SIZE
	.align		4
.L_11:
        /*0030*/ 	.byte	0x03, 0x19
        /*0032*/ 	.short	0x0008


	//----- nvinfo : EIATTR_PARAM_CBANK
	.align		4
        /*0034*/ 	.byte	0x04, 0x0a
        /*0036*/ 	.short	(.L_13 - .L_12)
	.align		4
.L_12:
        /*0038*/ 	.word	index@(.nv.constant0._Z6kernelPf)
        /*003c*/ 	.short	0x0380
        /*003e*/ 	.short	0x0008


	//----- nvinfo : EIATTR_SW_WAR
	.align		4
.L_13:
        /*0040*/ 	.byte	0x04, 0x36
        /*0042*/ 	.short	(.L_15 - .L_14)
.L_14:
        /*0044*/ 	.word	0x00000008
.L_15:


//--------------------- .nv.callgraph             --------------------------
	.section	.nv.callgraph,"",@"SHT_CUDA_CALLGRAPH"
	.align	4
	.sectionentsize	8
	.align		4
        /*0000*/ 	.word	0x00000000
	.align		4
        /*0004*/ 	.word	0xffffffff
	.align		4
        /*0008*/ 	.word	0x00000000
	.align		4
        /*000c*/ 	.word	0xfffffffe
	.align		4
        /*0010*/ 	.word	0x00000000
	.align		4
        /*0014*/ 	.word	0xfffffffd
	.align		4
        /*0018*/ 	.word	0x00000000
	.align		4
        /*001c*/ 	.word	0xfffffffc


//--------------------- .text._Z6kernelPf         --------------------------
	.section	.text._Z6kernelPf,"ax",@progbits
	.align	128
        .global         _Z6kernelPf
        .type           _Z6kernelPf,@function
        .size           _Z6kernelPf,(.L_x_1 - _Z6kernelPf)
        .other          _Z6kernelPf,@"STO_CUDA_ENTRY STV_DEFAULT"
_Z6kernelPf:
.text._Z6kernelPf:
[----:B------:R-:W-:Y:S01]  /*0000*/  LDC R1, c[0x0][0x37c] ;  /* 0x0000df00ff017b82 */ /* 0x000fe20000000800 */
[----:B------:R-:W0:Y:S07]  /*0010*/  S2R R0, SR_CTAID.X ;  /* 0x0000000000007919 */ /* 0x000e2e0000002500 */
[----:B------:R-:W1:Y:S01]  /*0020*/  LDC.64 R2, c[0x0][0x380] ;  /* 0x0000e000ff027b82 */ /* 0x000e620000000a00 */
[----:B------:R-:W0:Y:S01]  /*0030*/  LDCU UR6, c[0x0][0x360] ;  /* 0x00006c00ff0677ac */ /* 0x000e220008000800 */
[----:B------:R-:W0:Y:S01]  /*0040*/  S2R R7, SR_TID.X ;  /* 0x0000000000077919 */ /* 0x000e220000002100 */
[----:B------:R-:W2:Y:S01]  /*0050*/  LDCU.64 UR4, c[0x0][0x358] ;  /* 0x00006b00ff0477ac */ /* 0x000ea20008000a00 */
[----:B0-----:R-:W-:-:S02]  /*0060*/  IMAD R5, R0, UR6, R7 ;  /* 0x0000000600057c24 */ /* 0x001fc4000f8e0207 */
[----:B------:R-:W-:Y:S02]  /*0070*/  IMAD R0, R0, 0xa, R7 ;  /* 0x0000000a00007824 */ /* 0x000fe400078e0207 */
[----:B-1----:R-:W-:-:S03]  /*0080*/  IMAD.WIDE R2, R5, 0x4, R2 ;  /* 0x0000000405027825 */ /* 0x002fc600078e0202 */
[----:B------:R-:W-:-:S05]  /*0090*/  I2FP.F32.U32 R5, R0 ;  /* 0x0000000000057245 */ /* 0x000fca0000201000 */
[----:B--2---:R-:W-:Y:S01]  /*00a0*/  STG.E desc[UR4][R2.64], R5 ;  /* 0x0000000502007986 */ /* 0x004fe2000c101904 */
[----:B------:R-:W-:Y:S05]  /*00b0*/  EXIT ;  /* 0x000000000000794d */ /* 0x000fea0003800000 */
.L_x_0:
[----:B------:R-:W-:-:S00]  /*00c0*/  BRA `(.L_x_0) ;  /* 0xfffffffc00fc7947 */ /* 0x000fc0000383ffff */
[----:B------:R-:W-:-:S00]  /*00d0*/  NOP ;  /* 0x0000000000007918 */ /* 0x000fc00000000000 */
        /* <DEDUP_REMOVED lines=10> */
.L_x_1:


//--------------------- .nv.shared.reserved.0     --------------------------
	.section	.nv.shared.reserved.0,"aw",@nobits
	.weak		__nv_reservedSMEM_offset_0_alias
	.size		__nv_reservedSMEM_offset_0_alias, 0, 64
	.other		__nv_reservedSMEM_offset_0_alias,@"STO_CUDA_RESERVED_SHARED STV_DEFAULT"
__nv_reservedSMEM_offset_0_alias:
	.zero		0
	.zero		64


//--------------------- .nv.constant0._Z6kernelPf --------------------------
	.section	.nv.constant0._Z6kernelPf,"a",@progbits
	.sectionflags	@""
	.align	4
.nv.constant0._Z6kernelPf:
	.zero		904


//--------------------- SYMBOLS --------------------------

	.type		.nv.reservedSmem.offset0,@object
	.size		.nv.reservedSmem.offset0,0x4
